	.headerflags	@"EF_CUDA_TEXMODE_UNIFIED EF_CUDA_64BIT_ADDRESS EF_CUDA_ACCELERATORS EF_CUDA_SM90 EF_CUDA_VIRTUAL_SM(EF_CUDA_SM90)"
	.elftype	@"ET_EXEC"


//--------------------- .nv.info                  --------------------------
	.section	.nv.info,"",@"SHT_CUDA_INFO"
	.align	4


	//----- nvinfo : EIATTR_REGCOUNT
	.align		4
        /*0000*/ 	.byte	0x04, 0x2f
        /*0002*/ 	.short	(.L_3 - .L_2)
	.align		4
.L_2:
        /*0004*/ 	.word	index@(triton_poi_fused__native_batch_norm_legit_no_training_relu_7)
        /*0008*/ 	.word	0x00000014


	//----- nvinfo : EIATTR_MIN_STACK_SIZE
	.align		4
.L_3:
        /*000c*/ 	.byte	0x04, 0x12
        /*000e*/ 	.short	(.L_5 - .L_4)
	.align		4
.L_4:
        /*0010*/ 	.word	index@(triton_poi_fused__native_batch_norm_legit_no_training_relu_7)
        /*0014*/ 	.word	0x00000000


	//----- nvinfo : EIATTR_FRAME_SIZE
	.align		4
.L_5:
        /*0018*/ 	.byte	0x04, 0x11
        /*001a*/ 	.short	(.L_7 - .L_6)
	.align		4
.L_6:
        /*001c*/ 	.word	index@(triton_poi_fused__native_batch_norm_legit_no_training_relu_7)
        /*0020*/ 	.word	0x00000000


	//----- nvinfo : EIATTR_MIN_STACK_SIZE
	.align		4
.L_7:
        /*0024*/ 	.byte	0x04, 0x12
        /*0026*/ 	.short	(.L_9 - .L_8)
	.align		4
.L_8:
        /*0028*/ 	.word	index@(triton_poi_fused__native_batch_norm_legit_no_training_relu_7)
        /*002c*/ 	.word	0x00000000
.L_9:


//--------------------- .nv.info.triton_poi_fused__native_batch_norm_legit_no_training_relu_7 --------------------------
	.section	.nv.info.triton_poi_fused__native_batch_norm_legit_no_training_relu_7,"",@"SHT_CUDA_INFO"
	.sectionflags	@""
	.align	4


	//----- nvinfo : EIATTR_CUDA_API_VERSION
	.align		4
        /*0000*/ 	.byte	0x04, 0x37
        /*0002*/ 	.short	(.L_11 - .L_10)
.L_10:
        /*0004*/ 	.word	0x0000007c


	//----- nvinfo : EIATTR_KPARAM_INFO
	.align		4
.L_11:
        /*0008*/ 	.byte	0x04, 0x17
        /*000a*/ 	.short	(.L_13 - .L_12)
.L_12:
        /*000c*/ 	.word	0x00000000
        /*0010*/ 	.short	0x0006
        /*0012*/ 	.short	0x0030
        /*0014*/ 	.byte	0x00, 0xf0, 0x11, 0x00


	//----- nvinfo : EIATTR_KPARAM_INFO
	.align		4
.L_13:
        /*0018*/ 	.byte	0x04, 0x17
        /*001a*/ 	.short	(.L_15 - .L_14)
.L_14:
        /*001c*/ 	.word	0x00000000
        /*0020*/ 	.short	0x0005
        /*0022*/ 	.short	0x0028
        /*0024*/ 	.byte	0x00, 0xf4, 0x21, 0x00


	//----- nvinfo : EIATTR_KPARAM_INFO
	.align		4
.L_15:
        /*0028*/ 	.byte	0x04, 0x17
        /*002a*/ 	.short	(.L_17 - .L_16)
.L_16:
        /*002c*/ 	.word	0x00000000
        /*0030*/ 	.short	0x0004
        /*0032*/ 	.short	0x0020
        /*0034*/ 	.byte	0x00, 0xf4, 0x21, 0x00


	//----- nvinfo : EIATTR_KPARAM_INFO
	.align		4
.L_17:
        /*0038*/ 	.byte	0x04, 0x17
        /*003a*/ 	.short	(.L_19 - .L_18)
.L_18:
        /*003c*/ 	.word	0x00000000
        /*0040*/ 	.short	0x0003
        /*0042*/ 	.short	0x0018
        /*0044*/ 	.byte	0x00, 0xf4, 0x21, 0x00


	//----- nvinfo : EIATTR_KPARAM_INFO
	.align		4
.L_19:
        /*0048*/ 	.byte	0x04, 0x17
        /*004a*/ 	.short	(.L_21 - .L_20)
.L_20:
        /*004c*/ 	.word	0x00000000
        /*0050*/ 	.short	0x0002
        /*0052*/ 	.short	0x0010
        /*0054*/ 	.byte	0x00, 0xf4, 0x21, 0x00


	//----- nvinfo : EIATTR_KPARAM_INFO
	.align		4
.L_21:
        /*0058*/ 	.byte	0x04, 0x17
        /*005a*/ 	.short	(.L_23 - .L_22)
.L_22:
        /*005c*/ 	.word	0x00000000
        /*0060*/ 	.short	0x0001
        /*0062*/ 	.short	0x0008
        /*0064*/ 	.byte	0x00, 0xf4, 0x21, 0x00


	//----- nvinfo : EIATTR_KPARAM_INFO
	.align		4
.L_23:
        /*0068*/ 	.byte	0x04, 0x17
        /*006a*/ 	.short	(.L_25 - .L_24)
.L_24:
        /*006c*/ 	.word	0x00000000
        /*0070*/ 	.short	0x0000
        /*0072*/ 	.short	0x0000
        /*0074*/ 	.byte	0x00, 0xf4, 0x21, 0x00


	//----- nvinfo : EIATTR_SPARSE_MMA_MASK
	.align		4
.L_25:
        /*0078*/ 	.byte	0x03, 0x50
        /*007a*/ 	.short	0x0000


	//----- nvinfo : EIATTR_MAXREG_COUNT
	.align		4
        /*007c*/ 	.byte	0x03, 0x1b
        /*007e*/ 	.short	0x00ff


	//----- nvinfo : EIATTR_EXIT_INSTR_OFFSETS
	.align		4
        /*0080*/ 	.byte	0x04, 0x1c
        /*0082*/ 	.short	(.L_27 - .L_26)


	//   ....[0]....
.L_26:
        /*0084*/ 	.word	0x00000300


	//   ....[1]....
        /*0088*/ 	.word	0x00000320


	//----- nvinfo : EIATTR_REQNTID
	.align		4
.L_27:
        /*008c*/ 	.byte	0x04, 0x10
        /*008e*/ 	.short	(.L_29 - .L_28)
.L_28:
        /*0090*/ 	.word	0x00000080
        /*0094*/ 	.word	0x00000001
        /*0098*/ 	.word	0x00000001


	//----- nvinfo : EIATTR_CBANK_PARAM_SIZE
	.align		4
.L_29:
        /*009c*/ 	.byte	0x03, 0x19
        /*009e*/ 	.short	0x0034


	//----- nvinfo : EIATTR_PARAM_CBANK
	.align		4
        /*00a0*/ 	.byte	0x04, 0x0a
        /*00a2*/ 	.short	(.L_31 - .L_30)
	.align		4
.L_30:
        /*00a4*/ 	.word	index@(.nv.constant0.triton_poi_fused__native_batch_norm_legit_no_training_relu_7)
        /*00a8*/ 	.short	0x0210
        /*00aa*/ 	.short	0x0034


	//----- nvinfo : EIATTR_SW_WAR
	.align		4
.L_31:
        /*00ac*/ 	.byte	0x04, 0x36
        /*00ae*/ 	.short	(.L_33 - .L_32)
.L_32:
        /*00b0*/ 	.word	0x00000008
.L_33:


//--------------------- .nv.callgraph             --------------------------
	.section	.nv.callgraph,"",@"SHT_CUDA_CALLGRAPH"
	.align	4
	.sectionentsize	8
	.align		4
        /*0000*/ 	.word	0x00000000
	.align		4
        /*0004*/ 	.word	0xffffffff
	.align		4
        /*0008*/ 	.word	0x00000000
	.align		4
        /*000c*/ 	.word	0xfffffffe
	.align		4
        /*0010*/ 	.word	0x00000000
	.align		4
        /*0014*/ 	.word	0xfffffffd
	.align		4
        /*0018*/ 	.word	0x00000000
	.align		4
        /*001c*/ 	.word	0xfffffffc


//--------------------- .nv.constant4             --------------------------
	.section	.nv.constant4,"a",@progbits
	.align	8
	.align		8
.nv.constant4:
        /*0000*/ 	.dword	_$_str
	.align		8
        /*0008*/ 	.dword	_$_str_$_2


//--------------------- .text.triton_poi_fused__native_batch_norm_legit_no_training_relu_7 --------------------------
	.section	.text.triton_poi_fused__native_batch_norm_legit_no_training_relu_7,"ax",@progbits
	.align	128
        .global         triton_poi_fused__native_batch_norm_legit_no_training_relu_7
        .type           triton_poi_fused__native_batch_norm_legit_no_training_relu_7,@function
        .size           triton_poi_fused__native_batch_norm_legit_no_training_relu_7,(.L_x_1 - triton_poi_fused__native_batch_norm_legit_no_training_relu_7)
        .other          triton_poi_fused__native_batch_norm_legit_no_training_relu_7,@"STO_CUDA_ENTRY STV_DEFAULT"
triton_poi_fused__native_batch_norm_legit_no_training_relu_7:
.text.triton_poi_fused__native_batch_norm_legit_no_training_relu_7:
[----:B------:R-:W0:Y:S01]  /*0000*/  LDC R1, c[0x0][0x28] ;  /* 0x00000a00ff017b82 */ /* 0x000e220000000800 */
[----:B------:R-:W1:Y:S07]  /*0010*/  S2R R0, SR_TID.X ;  /* 0x0000000000007919 */ /* 0x000e6e0000002100 */
[----:B------:R-:W2:Y:S01]  /*0020*/  LDC.64 R10, c[0x0][0x220] ;  /* 0x00008800ff0a7b82 */ /* 0x000ea20000000a00 */
[----:B------:R-:W-:Y:S01]  /*0030*/  CS2R R14, SRZ ;  /* 0x00000000000e7805 */ /* 0x000fe2000001ff00 */
[----:B------:R-:W-:Y:S01]  /*0040*/  ULDC.64 UR4, c[0x0][0x208] ;  /* 0x0000820000047ab9 */ /* 0x000fe20000000a00 */
[----:B------:R-:W3:Y:S05]  /*0050*/  S2R R3, SR_CTAID.X ;  /* 0x0000000000037919 */ /* 0x000eea0000002500 */
[----:B------:R-:W4:Y:S08]  /*0060*/  LDC.64 R6, c[0x0][0x210] ;  /* 0x00008400ff067b82 */ /* 0x000f300000000a00 */
[----:B------:R-:W5:Y:S08]  /*0070*/  LDC.64 R8, c[0x0][0x218] ;  /* 0x00008600ff087b82 */ /* 0x000f700000000a00 */
[----:B------:R-:W5:Y:S01]  /*0080*/  LDC.64 R12, c[0x0][0x228] ;  /* 0x00008a00ff0c7b82 */ /* 0x000f620000000a00 */
[----:B-1----:R-:W-:-:S07]  /*0090*/  LOP3.LUT R0, R0, 0x7f, RZ, 0xc0, !PT ;  /* 0x0000007f00007812 */ /* 0x002fce00078ec0ff */
[----:B------:R-:W1:Y:S01]  /*00a0*/  LDC.64 R4, c[0x0][0x230] ;  /* 0x00008c00ff047b82 */ /* 0x000e620000000a00 */
[----:B---3--:R-:W-:-:S04]  /*00b0*/  LEA R2, R3, R0, 0x7 ;  /* 0x0000000003027211 */ /* 0x008fc800078e38ff */
[C---:B------:R-:W-:Y:S01]  /*00c0*/  ISETP.GE.AND P0, PT, R2.reuse, 0x300, PT ;  /* 0x000003000200780c */ /* 0x040fe20003f06270 */
[----:B------:R-:W-:-:S05]  /*00d0*/  IMAD.HI R3, R2, 0x2aaaaaab, RZ ;  /* 0x2aaaaaab02037827 */ /* 0x000fca00078e02ff */
[----:B------:R-:W-:-:S04]  /*00e0*/  SHF.R.U32.HI R0, RZ, 0x1f, R3 ;  /* 0x0000001fff007819 */ /* 0x000fc80000011603 */
[----:B------:R-:W-:-:S05]  /*00f0*/  LEA.HI.SX32 R3, R3, R0, 0x1b ;  /* 0x0000000003037211 */ /* 0x000fca00078fdaff */
[----:B------:R-:W-:-:S04]  /*0100*/  IMAD R0, R3, -0xc0, R2 ;  /* 0xffffff4003007824 */ /* 0x000fc800078e0202 */
[----:B--2---:R-:W-:-:S05]  /*0110*/  IMAD.WIDE R10, R0, 0x4, R10 ;  /* 0x00000004000a7825 */ /* 0x004fca00078e020a */
[----:B------:R2:W3:Y:S01]  /*0120*/  @!P0 LDG.E.EL R14, desc[UR4][R10.64] ;  /* 0x000000040a0e8981 */ /* 0x0004e2000c2e1900 */
[----:B----4-:R-:W-:Y:S01]  /*0130*/  IMAD.WIDE R6, R2, 0x4, R6 ;  /* 0x0000000402067825 */ /* 0x010fe200078e0206 */
[----:B------:R-:W-:-:S03]  /*0140*/  HFMA2.MMA R2, -RZ, RZ, 0, 0 ;  /* 0x00000000ff027435 */ /* 0x000fc600000001ff */
[----:B-----5:R-:W-:Y:S01]  /*0150*/  IMAD.WIDE R8, R0, 0x4, R8 ;  /* 0x0000000400087825 */ /* 0x020fe200078e0208 */
[----:B------:R-:W-:-:S04]  /*0160*/  CS2R R16, SRZ ;  /* 0x0000000000107805 */ /* 0x000fc8000001ff00 */
[----:B------:R4:W5:Y:S01]  /*0170*/  @!P0 LDG.E.EL R15, desc[UR4][R8.64] ;  /* 0x00000004080f8981 */ /* 0x000962000c2e1900 */
[----:B0-2---:R-:W-:-:S03]  /*0180*/  IMAD.WIDE R10, R0, 0x4, R12 ;  /* 0x00000004000a7825 */ /* 0x005fc600078e020c */
[----:B------:R0:W5:Y:S01]  /*0190*/  @!P0 LDG.E R2, desc[UR4][R6.64] ;  /* 0x0000000406028981 */ /* 0x000162000c1e1900 */
[----:B-1----:R-:W-:-:S03]  /*01a0*/  IMAD.WIDE R4, R0, 0x4, R4 ;  /* 0x0000000400047825 */ /* 0x002fc600078e0204 */
[----:B------:R-:W2:Y:S04]  /*01b0*/  @!P0 LDG.E.EL R16, desc[UR4][R10.64] ;  /* 0x000000040a108981 */ /* 0x000ea8000c2e1900 */
[----:B------:R-:W2:Y:S01]  /*01c0*/  @!P0 LDG.E.EL R17, desc[UR4][R4.64] ;  /* 0x0000000404118981 */ /* 0x000ea2000c2e1900 */
[----:B----4-:R-:W-:Y:S01]  /*01d0*/  MOV R9, 0x3e800000 ;  /* 0x3e80000000097802 */ /* 0x010fe20000000f00 */
[----:B0-----:R-:W0:Y:S01]  /*01e0*/  LDC.64 R6, c[0x0][0x238] ;  /* 0x00008e00ff067b82 */ /* 0x001e220000000a00 */
[----:B------:R-:W-:Y:S02]  /*01f0*/  IMAD R3, R3, 0x204, R0 ;  /* 0x0000020403037824 */ /* 0x000fe400078e0200 */
[----:B---3--:R-:W-:-:S04]  /*0200*/  FADD R14, R14, 9.9999997473787516356e-06 ;  /* 0x3727c5ac0e0e7421 */ /* 0x008fc80000000000 */
[----:B------:R-:W1:Y:S02]  /*0210*/  MUFU.SQRT R12, R14 ;  /* 0x0000000e000c7308 */ /* 0x000e640000002000 */
[C---:B-1----:R-:W-:Y:S02]  /*0220*/  FSETP.GT.AND P1, PT, R12.reuse, 8.50705917302346158658e+37, PT ;  /* 0x7e8000000c00780b */ /* 0x042fe40003f24000 */
[----:B------:R-:W-:-:S11]  /*0230*/  FSETP.GEU.AND P2, PT, R12, 1.175494350822287508e-38, PT ;  /* 0x008000000c00780b */ /* 0x000fd60003f4e000 */
[----:B------:R-:W-:-:S04]  /*0240*/  @P1 FMUL R12, R12, 0.25 ;  /* 0x3e8000000c0c1820 */ /* 0x000fc80000400000 */
[----:B------:R-:W-:-:S06]  /*0250*/  @!P2 FMUL R12, R12, 16777216 ;  /* 0x4b8000000c0ca820 */ /* 0x000fcc0000400000 */
[----:B------:R-:W1:Y:S01]  /*0260*/  MUFU.RCP R12, R12 ;  /* 0x0000000c000c7308 */ /* 0x000e620000001000 */
[----:B------:R-:W-:Y:S01]  /*0270*/  FSEL R9, R9, 1, P1 ;  /* 0x3f80000009097808 */ /* 0x000fe20000800000 */
[----:B-----5:R-:W-:-:S04]  /*0280*/  FADD R2, -R15, R2 ;  /* 0x000000020f027221 */ /* 0x020fc80000000100 */
[----:B------:R-:W-:-:S04]  /*0290*/  @!P2 FMUL R9, R9, 16777216 ;  /* 0x4b8000000909a820 */ /* 0x000fc80000400000 */
[----:B-1----:R-:W-:-:S04]  /*02a0*/  FMUL R9, R12, R9 ;  /* 0x000000090c097220 */ /* 0x002fc80000400000 */
[----:B------:R-:W-:-:S04]  /*02b0*/  FMUL R2, R2, R9 ;  /* 0x0000000902027220 */ /* 0x000fc80000400000 */
[----:B--2---:R-:W-:Y:S01]  /*02c0*/  FFMA R16, R2, R16, R17 ;  /* 0x0000001002107223 */ /* 0x004fe20000000011 */
[----:B0-----:R-:W-:-:S04]  /*02d0*/  IMAD.WIDE R2, R3, 0x4, R6 ;  /* 0x0000000403027825 */ /* 0x001fc800078e0206 */
[----:B------:R-:W-:-:S04]  /*02e0*/  FSETP.GEU.AND P1, PT, R16, RZ, PT ;  /* 0x000000ff1000720b */ /* 0x000fc80003f2e000 */
[----:B------:R-:W-:Y:S01]  /*02f0*/  FSEL R5, R16, RZ, P1 ;  /* 0x000000ff10057208 */ /* 0x000fe20000800000 */
[----:B------:R-:W-:Y:S08]  /*0300*/  @P0 EXIT ;  /* 0x000000000000094d */ /* 0x000ff00003800000 */
[----:B------:R-:W-:Y:S01]  /*0310*/  STG.E desc[UR4][R2.64], R5 ;  /* 0x0000000502007986 */ /* 0x000fe2000c101904 */
[----:B------:R-:W-:Y:S05]  /*0320*/  EXIT ;  /* 0x000000000000794d */ /* 0x000fea0003800000 */
.L_x_0:
[----:B------:R-:W-:-:S00]  /*0330*/  BRA `(.L_x_0) ;  /* 0xfffffffc00fc7947 */ /* 0x000fc0000383ffff */
[----:B------:R-:W-:-:S00]  /*0340*/  NOP ;  /* 0x0000000000007918 */ /* 0x000fc00000000000 */
        /* <DEDUP_REMOVED lines=11> */
.L_x_1:


//--------------------- .nv.global.init           --------------------------
	.section	.nv.global.init,"aw",@progbits
.nv.global.init:
	.type		_$_str,@object
	.size		_$_str,(_$_str_$_2 - _$_str)
_$_str:
        /*0000*/ 	.byte	0x5f, 0x5f, 0x43, 0x55, 0x44, 0x41, 0x5f, 0x46, 0x54, 0x5a, 0x00
	.type		_$_str_$_2,@object
	.size		_$_str_$_2,(.L_1 - _$_str_$_2)
_$_str_$_2:
        /*000b*/ 	.byte	0x5f, 0x5f, 0x43, 0x55, 0x44, 0x41, 0x5f, 0x50, 0x52, 0x45, 0x43, 0x5f, 0x53, 0x51, 0x52, 0x54
        /*001b*/ 	.byte	0x00
.L_1:


//--------------------- .nv.constant0.triton_poi_fused__native_batch_norm_legit_no_training_relu_7 --------------------------
	.section	.nv.constant0.triton_poi_fused__native_batch_norm_legit_no_training_relu_7,"a",@progbits
	.sectionflags	@""
	.align	4
.nv.constant0.triton_poi_fused__native_batch_norm_legit_no_training_relu_7:
	.zero		580
